//
// Generated by NVIDIA NVVM Compiler
//
// Compiler Build ID: CL-36424714
// Cuda compilation tools, release 13.0, V13.0.88
// Based on NVVM 20.0.0
//

.version 9.0
.target sm_100
.address_size 64

	// .globl	_Z5arrayPhmPiS0_i
.extern .func  (.param .b32 func_retval0) vprintf
(
	.param .b64 vprintf_param_0,
	.param .b64 vprintf_param_1
)
;
.global .align 1 .b8 $str[23] = {66, 108, 111, 99, 107, 32, 37, 100, 32, 45, 32, 78, 117, 109, 98, 101, 114, 32, 37, 100, 58, 32};
.global .align 1 .b8 $str$1[6] = {37, 48, 50, 88, 32};
.global .align 1 .b8 $str$2[2] = {10};

.visible .entry _Z5arrayPhmPiS0_i(
	.param .u64 .ptr .align 1 _Z5arrayPhmPiS0_i_param_0,
	.param .u64 _Z5arrayPhmPiS0_i_param_1,
	.param .u64 .ptr .align 1 _Z5arrayPhmPiS0_i_param_2,
	.param .u64 .ptr .align 1 _Z5arrayPhmPiS0_i_param_3,
	.param .u32 _Z5arrayPhmPiS0_i_param_4
)
{
	.local .align 8 .b8 	__local_depot0[8];
	.reg .b64 	%SP;
	.reg .b64 	%SPL;
	.reg .pred 	%p<7>;
	.reg .b32 	%r<38>;
	.reg .b64 	%rd<37>;

	mov.u64 	%SPL, __local_depot0;
	cvta.local.u64 	%SP, %SPL;
	ld.param.u64 	%rd9, [_Z5arrayPhmPiS0_i_param_0];
	ld.param.u64 	%rd10, [_Z5arrayPhmPiS0_i_param_2];
	ld.param.u64 	%rd11, [_Z5arrayPhmPiS0_i_param_3];
	ld.param.u32 	%r8, [_Z5arrayPhmPiS0_i_param_4];
	cvta.to.global.u64 	%rd1, %rd9;
	cvta.to.global.u64 	%rd2, %rd10;
	cvta.to.global.u64 	%rd3, %rd11;
	add.u64 	%rd12, %SP, 0;
	add.u64 	%rd4, %SPL, 0;
	mov.u32 	%r9, %tid.x;
	mov.u32 	%r10, %ctaid.x;
	mov.u32 	%r11, %ntid.x;
	mad.lo.s32 	%r1, %r10, %r11, %r9;
	shl.b32 	%r2, %r1, 1;
	or.b32  	%r3, %r2, 1;
	setp.ge.s32 	%p1, %r2, %r8;
	@%p1 bra 	$L__BB0_5;
	st.local.v2.u32 	[%rd4], {%r1, %r2};
	mov.u64 	%rd13, $str;
	cvta.global.u64 	%rd14, %rd13;
	{ // callseq 0, 0
	.param .b64 param0;
	st.param.b64 	[param0], %rd14;
	.param .b64 param1;
	st.param.b64 	[param1], %rd12;
	.param .b32 retval0;
	call.uni (retval0), 
	vprintf, 
	(
	param0, 
	param1
	);
	ld.param.b32 	%r12, [retval0];
	} // callseq 0
	mul.wide.s32 	%rd16, %r2, 4;
	add.s64 	%rd5, %rd3, %rd16;
	ld.global.u32 	%r14, [%rd5];
	setp.lt.s32 	%p2, %r14, 1;
	@%p2 bra 	$L__BB0_4;
	add.s64 	%rd6, %rd2, %rd16;
	mov.b32 	%r36, 0;
	mov.u64 	%rd20, $str$1;
$L__BB0_3:
	ld.global.u32 	%r16, [%rd6];
	add.s32 	%r17, %r16, %r36;
	cvt.s64.s32 	%rd18, %r17;
	add.s64 	%rd19, %rd1, %rd18;
	ld.global.u8 	%r18, [%rd19];
	st.local.u32 	[%rd4], %r18;
	cvta.global.u64 	%rd21, %rd20;
	{ // callseq 1, 0
	.param .b64 param0;
	st.param.b64 	[param0], %rd21;
	.param .b64 param1;
	st.param.b64 	[param1], %rd12;
	.param .b32 retval0;
	call.uni (retval0), 
	vprintf, 
	(
	param0, 
	param1
	);
	ld.param.b32 	%r19, [retval0];
	} // callseq 1
	add.s32 	%r36, %r36, 1;
	ld.global.u32 	%r21, [%rd5];
	setp.lt.s32 	%p3, %r36, %r21;
	@%p3 bra 	$L__BB0_3;
$L__BB0_4:
	mov.u64 	%rd23, $str$2;
	cvta.global.u64 	%rd24, %rd23;
	{ // callseq 2, 0
	.param .b64 param0;
	st.param.b64 	[param0], %rd24;
	.param .b64 param1;
	st.param.b64 	[param1], 0;
	.param .b32 retval0;
	call.uni (retval0), 
	vprintf, 
	(
	param0, 
	param1
	);
	ld.param.b32 	%r22, [retval0];
	} // callseq 2
$L__BB0_5:
	setp.ge.s32 	%p4, %r3, %r8;
	@%p4 bra 	$L__BB0_10;
	st.local.v2.u32 	[%rd4], {%r1, %r3};
	mov.u64 	%rd25, $str;
	cvta.global.u64 	%rd26, %rd25;
	{ // callseq 3, 0
	.param .b64 param0;
	st.param.b64 	[param0], %rd26;
	.param .b64 param1;
	st.param.b64 	[param1], %rd12;
	.param .b32 retval0;
	call.uni (retval0), 
	vprintf, 
	(
	param0, 
	param1
	);
	ld.param.b32 	%r24, [retval0];
	} // callseq 3
	mul.wide.s32 	%rd28, %r2, 4;
	add.s64 	%rd7, %rd3, %rd28;
	ld.global.u32 	%r26, [%rd7+4];
	setp.lt.s32 	%p5, %r26, 1;
	@%p5 bra 	$L__BB0_9;
	add.s64 	%rd8, %rd2, %rd28;
	mov.b32 	%r37, 0;
	mov.u64 	%rd32, $str$1;
$L__BB0_8:
	ld.global.u32 	%r28, [%rd8+4];
	add.s32 	%r29, %r28, %r37;
	cvt.s64.s32 	%rd30, %r29;
	add.s64 	%rd31, %rd1, %rd30;
	ld.global.u8 	%r30, [%rd31];
	st.local.u32 	[%rd4], %r30;
	cvta.global.u64 	%rd33, %rd32;
	{ // callseq 4, 0
	.param .b64 param0;
	st.param.b64 	[param0], %rd33;
	.param .b64 param1;
	st.param.b64 	[param1], %rd12;
	.param .b32 retval0;
	call.uni (retval0), 
	vprintf, 
	(
	param0, 
	param1
	);
	ld.param.b32 	%r31, [retval0];
	} // callseq 4
	add.s32 	%r37, %r37, 1;
	ld.global.u32 	%r33, [%rd7+4];
	setp.lt.s32 	%p6, %r37, %r33;
	@%p6 bra 	$L__BB0_8;
$L__BB0_9:
	mov.u64 	%rd35, $str$2;
	cvta.global.u64 	%rd36, %rd35;
	{ // callseq 5, 0
	.param .b64 param0;
	st.param.b64 	[param0], %rd36;
	.param .b64 param1;
	st.param.b64 	[param1], 0;
	.param .b32 retval0;
	call.uni (retval0), 
	vprintf, 
	(
	param0, 
	param1
	);
	ld.param.b32 	%r34, [retval0];
	} // callseq 5
$L__BB0_10:
	ret;

}


// ===== COMPILED SASS (sm_100) =====

	.target	sm_100

	.elftype	@"ET_EXEC"


//--------------------- .note.nv.tkinfo           --------------------------
	.section	.note.nv.tkinfo,"",@"SHT_NOTE"
	.sectionflags	@"SHF_NOTE_NV_TKINFO"
	.tkinfo
        /*0018*/ 	.word	0x00000002
        /*0030*/ 	.string	""
        /*0030*/ 	.string	"ptxas"
        /*0030*/ 	.string	"Cuda compilation tools, release 13.0, V13.0.88"
        /*0030*/ 	.string	"Build cuda_13.0.r13.0/compiler.36424714_0"
        /*0030*/ 	.string	"-arch sm_100 -m 64 "



//--------------------- .note.nv.cuinfo           --------------------------
	.section	.note.nv.cuinfo,"",@"SHT_NOTE"
	.sectionflags	@"SHF_NOTE_NV_CUINFO"
        /*0018*/ 	.short	0x0002
        /*001a*/ 	.short	0x0064
        /*001c*/ 	.short	0x0082
	.zero		2


//--------------------- .nv.info                  --------------------------
	.section	.nv.info,"",@"SHT_CUDA_INFO"
	.align	4


	//----- nvinfo : EIATTR_REGCOUNT
	.align		4
        /*0000*/ 	.byte	0x04, 0x2f
        /*0002*/ 	.short	(.L_4 - .L_3)
	.align		4
.L_3:
        /*0004*/ 	.word	index@(_Z5arrayPhmPiS0_i)
        /*0008*/ 	.word	0x0000001d


	//----- nvinfo : EIATTR_FRAME_SIZE
	.align		4
.L_4:
        /*000c*/ 	.byte	0x04, 0x11
        /*000e*/ 	.short	(.L_6 - .L_5)
	.align		4
.L_5:
        /*0010*/ 	.word	index@(_Z5arrayPhmPiS0_i)
        /*0014*/ 	.word	0x00000008


	//----- nvinfo : EIATTR_MIN_STACK_SIZE
	.align		4
.L_6:
        /*0018*/ 	.byte	0x04, 0x12
        /*001a*/ 	.short	(.L_8 - .L_7)
	.align		4
.L_7:
        /*001c*/ 	.word	index@(_Z5arrayPhmPiS0_i)
        /*0020*/ 	.word	0x00000008
.L_8:


//--------------------- .nv.compat                --------------------------
	.section	.nv.compat,"",@"SHT_CUDA_COMPAT_INFO"
	.align	4
        /*0000*/ 	.byte	0x02, 0x09, 0x00, 0x00, 0x02, 0x02, 0x01, 0x00, 0x02, 0x05, 0x05, 0x00, 0x03, 0x07, 0x01, 0x01
        /*0010*/ 	.byte	0x02, 0x03, 0x00, 0x00, 0x02, 0x06, 0x01, 0x00, 0x04, 0x0b, 0x08, 0x00, 0x09, 0x00, 0x00, 0x00
        /*0020*/ 	.byte	0x00, 0x00, 0x00, 0x00


//--------------------- .nv.info._Z5arrayPhmPiS0_i --------------------------
	.section	.nv.info._Z5arrayPhmPiS0_i,"",@"SHT_CUDA_INFO"
	.sectionflags	@""
	.align	4


	//----- nvinfo : EIATTR_CUDA_API_VERSION
	.align		4
        /*0000*/ 	.byte	0x04, 0x37
        /*0002*/ 	.short	(.L_10 - .L_9)
.L_9:
        /*0004*/ 	.word	0x00000082


	//----- nvinfo : EIATTR_KPARAM_INFO
	.align		4
.L_10:
        /*0008*/ 	.byte	0x04, 0x17
        /*000a*/ 	.short	(.L_12 - .L_11)
.L_11:
        /*000c*/ 	.word	0x00000000
        /*0010*/ 	.short	0x0004
        /*0012*/ 	.short	0x0020
        /*0014*/ 	.byte	0x00, 0xf0, 0x11, 0x00


	//----- nvinfo : EIATTR_KPARAM_INFO
	.align		4
.L_12:
        /*0018*/ 	.byte	0x04, 0x17
        /*001a*/ 	.short	(.L_14 - .L_13)
.L_13:
        /*001c*/ 	.word	0x00000000
        /*0020*/ 	.short	0x0003
        /*0022*/ 	.short	0x0018
        /*0024*/ 	.byte	0x00, 0xf5, 0x21, 0x00


	//----- nvinfo : EIATTR_KPARAM_INFO
	.align		4
.L_14:
        /*0028*/ 	.byte	0x04, 0x17
        /*002a*/ 	.short	(.L_16 - .L_15)
.L_15:
        /*002c*/ 	.word	0x00000000
        /*0030*/ 	.short	0x0002
        /*0032*/ 	.short	0x0010
        /*0034*/ 	.byte	0x00, 0xf5, 0x21, 0x00


	//----- nvinfo : EIATTR_KPARAM_INFO
	.align		4
.L_16:
        /*0038*/ 	.byte	0x04, 0x17
        /*003a*/ 	.short	(.L_18 - .L_17)
.L_17:
        /*003c*/ 	.word	0x00000000
        /*0040*/ 	.short	0x0001
        /*0042*/ 	.short	0x0008
        /*0044*/ 	.byte	0x00, 0xf0, 0x21, 0x00


	//----- nvinfo : EIATTR_KPARAM_INFO
	.align		4
.L_18:
        /*0048*/ 	.byte	0x04, 0x17
        /*004a*/ 	.short	(.L_20 - .L_19)
.L_19:
        /*004c*/ 	.word	0x00000000
        /*0050*/ 	.short	0x0000
        /*0052*/ 	.short	0x0000
        /*0054*/ 	.byte	0x00, 0xf5, 0x21, 0x00


	//----- nvinfo : EIATTR_SPARSE_MMA_MASK
	.align		4
.L_20:
        /*0058*/ 	.byte	0x03, 0x50
        /*005a*/ 	.short	0x0000


	//----- nvinfo : EIATTR_MAXREG_COUNT
	.align		4
        /*005c*/ 	.byte	0x03, 0x1b
        /*005e*/ 	.short	0x00ff


	//----- nvinfo : EIATTR_EXTERNS
	.align		4
        /*0060*/ 	.byte	0x04, 0x0f
        /*0062*/ 	.short	(.L_22 - .L_21)


	//   ....[0]....
	.align		4
.L_21:
        /*0064*/ 	.word	index@(vprintf)


	//----- nvinfo : EIATTR_MERCURY_ISA_VERSION
	.align		4
.L_22:
        /*0068*/ 	.byte	0x03, 0x5f
        /*006a*/ 	.short	0x0101


	//----- nvinfo : EIATTR_VRC_CTA_INIT_COUNT
	.align		4
        /*006c*/ 	.byte	0x02, 0x4a
	.zero		1
	.zero		1


	//----- nvinfo : EIATTR_SYSCALL_OFFSETS
	.align		4
        /*0070*/ 	.byte	0x04, 0x46
        /*0072*/ 	.short	(.L_24 - .L_23)


	//   ....[0]....
.L_23:
        /*0074*/ 	.word	0x000001b0


	//   ....[1]....
        /*0078*/ 	.word	0x00000330


	//   ....[2]....
        /*007c*/ 	.word	0x00000400


	//   ....[3]....
        /*0080*/ 	.word	0x000004f0


	//   ....[4]....
        /*0084*/ 	.word	0x00000680


	//   ....[5]....
        /*0088*/ 	.word	0x00000750


	//----- nvinfo : EIATTR_EXIT_INSTR_OFFSETS
	.align		4
.L_24:
        /*008c*/ 	.byte	0x04, 0x1c
        /*008e*/ 	.short	(.L_26 - .L_25)


	//   ....[0]....
.L_25:
        /*0090*/ 	.word	0x00000440


	//   ....[1]....
        /*0094*/ 	.word	0x00000760


	//----- nvinfo : EIATTR_CRS_STACK_SIZE
	.align		4
.L_26:
        /*0098*/ 	.byte	0x04, 0x1e
        /*009a*/ 	.short	(.L_28 - .L_27)
.L_27:
        /*009c*/ 	.word	0x00000000


	//----- nvinfo : EIATTR_CBANK_PARAM_SIZE
	.align		4
.L_28:
        /*00a0*/ 	.byte	0x03, 0x19
        /*00a2*/ 	.short	0x0024


	//----- nvinfo : EIATTR_PARAM_CBANK
	.align		4
        /*00a4*/ 	.byte	0x04, 0x0a
        /*00a6*/ 	.short	(.L_30 - .L_29)
	.align		4
.L_29:
        /*00a8*/ 	.word	index@(.nv.constant0._Z5arrayPhmPiS0_i)
        /*00ac*/ 	.short	0x0380
        /*00ae*/ 	.short	0x0024


	//----- nvinfo : EIATTR_SW_WAR
	.align		4
.L_30:
        /*00b0*/ 	.byte	0x04, 0x36
        /*00b2*/ 	.short	(.L_32 - .L_31)
.L_31:
        /*00b4*/ 	.word	0x00000008
.L_32:


//--------------------- .nv.callgraph             --------------------------
	.section	.nv.callgraph,"",@"SHT_CUDA_CALLGRAPH"
	.align	4
	.sectionentsize	8
	.align		4
        /*0000*/ 	.word	0x00000000
	.align		4
        /*0004*/ 	.word	0xffffffff
	.align		4
        /*0008*/ 	.word	index@(_Z5arrayPhmPiS0_i)
	.align		4
        /*000c*/ 	.word	index@(vprintf)
	.align		4
        /*0010*/ 	.word	0x00000000
	.align		4
        /*0014*/ 	.word	0xfffffffe
	.align		4
        /*0018*/ 	.word	0x00000000
	.align		4
        /*001c*/ 	.word	0xfffffffd
	.align		4
        /*0020*/ 	.word	0x00000000
	.align		4
        /*0024*/ 	.word	0xfffffffc


//--------------------- .nv.constant4             --------------------------
	.section	.nv.constant4,"a",@progbits
	.align	8
	.align		8
.nv.constant4:
        /*0000*/ 	.dword	vprintf
	.align		8
        /*0008*/ 	.dword	$str
	.align		8
        /*0010*/ 	.dword	$str$1
	.align		8
        /*0018*/ 	.dword	$str$2


//--------------------- .text._Z5arrayPhmPiS0_i   --------------------------
	.section	.text._Z5arrayPhmPiS0_i,"ax",@progbits
	.align	128
        .global         _Z5arrayPhmPiS0_i
        .type           _Z5arrayPhmPiS0_i,@function
        .size           _Z5arrayPhmPiS0_i,(.L_x_14 - _Z5arrayPhmPiS0_i)
        .other          _Z5arrayPhmPiS0_i,@"STO_CUDA_ENTRY STV_DEFAULT"
_Z5arrayPhmPiS0_i:
.text._Z5arrayPhmPiS0_i:
[----:B------:R-:W0:Y:S01]  /*0000*/  LDC R1, c[0x0][0x37c] ;  /* 0x0000df00ff017b82 */ /* 0x000e220000000800 */
[----:B------:R-:W1:Y:S01]  /*0010*/  S2R R22, SR_TID.X ;  /* 0x0000000000167919 */ /* 0x000e620000002100 */
[----:B------:R-:W2:Y:S06]  /*0020*/  LDCU UR5, c[0x0][0x2fc] ;  /* 0x00005f80ff0577ac */ /* 0x000eac0008000800 */
[----:B------:R-:W1:Y:S01]  /*0030*/  S2UR UR6, SR_CTAID.X ;  /* 0x00000000000679c3 */ /* 0x000e620000002500 */
[----:B0-----:R-:W-:Y:S01]  /*0040*/  VIADD R1, R1, 0xfffffff8 ;  /* 0xfffffff801017836 */ /* 0x001fe20000000000 */
[----:B------:R-:W-:Y:S01]  /*0050*/  BSSY.RECONVERGENT B7, `(.L_x_0) ;  /* 0x000003c000077945 */ /* 0x000fe20003800200 */
[----:B------:R-:W0:Y:S01]  /*0060*/  LDCU UR7, c[0x0][0x3a0] ;  /* 0x00007400ff0777ac */ /* 0x000e220008000800 */
[----:B------:R-:W3:Y:S04]  /*0070*/  LDCU UR4, c[0x0][0x2f8] ;  /* 0x00005f00ff0477ac */ /* 0x000ee80008000800 */
[----:B------:R-:W1:Y:S01]  /*0080*/  LDC R3, c[0x0][0x360] ;  /* 0x0000d800ff037b82 */ /* 0x000e620000000800 */
[----:B------:R-:W4:Y:S01]  /*0090*/  LDCU.64 UR36, c[0x0][0x358] ;  /* 0x00006b00ff2477ac */ /* 0x000f220008000a00 */
[----:B------:R-:W0:Y:S01]  /*00a0*/  LDCU.64 UR38, c[0x0][0x380] ;  /* 0x00007000ff2677ac */ /* 0x000e220008000a00 */
[----:B---3--:R-:W-:-:S05]  /*00b0*/  IADD3 R26, P1, PT, R1, UR4, RZ ;  /* 0x00000004011a7c10 */ /* 0x008fca000ff3e0ff */
[----:B--2---:R-:W-:Y:S02]  /*00c0*/  IMAD.X R2, RZ, RZ, UR5, P1 ;  /* 0x00000005ff027e24 */ /* 0x004fe400088e06ff */
[----:B-1----:R-:W-:-:S04]  /*00d0*/  IMAD R22, R3, UR6, R22 ;  /* 0x0000000603167c24 */ /* 0x002fc8000f8e0216 */
[----:B------:R-:W-:-:S04]  /*00e0*/  IMAD.SHL.U32 R23, R22, 0x2, RZ ;  /* 0x0000000216177824 */ /* 0x000fc800078e00ff */
[C---:B------:R-:W-:Y:S01]  /*00f0*/  VIADD R25, R23.reuse, 0x1 ;  /* 0x0000000117197836 */ /* 0x040fe20000000000 */
[----:B0-----:R-:W-:-:S13]  /*0100*/  ISETP.GE.AND P0, PT, R23, UR7, PT ;  /* 0x0000000717007c0c */ /* 0x001fda000bf06270 */
[----:B----4-:R-:W-:Y:S05]  /*0110*/  @P0 BRA `(.L_x_1) ;  /* 0x0000000000bc0947 */ /* 0x010fea0003800000 */
[----:B------:R-:W-:Y:S01]  /*0120*/  MOV R0, 0x0 ;  /* 0x0000000000007802 */ /* 0x000fe20000000f00 */
[----:B------:R0:W-:Y:S01]  /*0130*/  STL.64 [R1], R22 ;  /* 0x0000001601007387 */ /* 0x0001e20000100a00 */
[----:B------:R-:W1:Y:S01]  /*0140*/  LDCU.64 UR4, c[0x4][0x8] ;  /* 0x01000100ff0477ac */ /* 0x000e620008000a00 */
[----:B------:R-:W-:Y:S01]  /*0150*/  IMAD.MOV.U32 R6, RZ, RZ, R26 ;  /* 0x000000ffff067224 */ /* 0x000fe200078e001a */
[----:B------:R0:W2:Y:S01]  /*0160*/  LDC.64 R8, c[0x4][R0] ;  /* 0x0100000000087b82 */ /* 0x0000a20000000a00 */
[----:B------:R-:W-:Y:S01]  /*0170*/  IMAD.MOV.U32 R7, RZ, RZ, R2 ;  /* 0x000000ffff077224 */ /* 0x000fe200078e0002 */
[----:B-1----:R-:W-:Y:S01]  /*0180*/  MOV R4, UR4 ;  /* 0x0000000400047c02 */ /* 0x002fe20008000f00 */
[----:B0-----:R-:W-:-:S07]  /*0190*/  IMAD.U32 R5, RZ, RZ, UR5 ;  /* 0x00000005ff057e24 */ /* 0x001fce000f8e00ff */
[----:B------:R-:W-:-:S07]  /*01a0*/  LEPC R20, `(.L_x_2) ;  /* 0x000000001014794e */ /* 0x000fce0000000000 */
[----:B--2---:R-:W-:Y:S05]  /*01b0*/  CALL.ABS.NOINC R8 ;  /* 0x0000000008007343 */ /* 0x004fea0003c00000 */
.L_x_2:
[----:B------:R-:W0:Y:S02]  /*01c0*/  LDC.64 R18, c[0x0][0x398] ;  /* 0x0000e600ff127b82 */ /* 0x000e240000000a00 */
[----:B0-----:R-:W-:-:S05]  /*01d0*/  IMAD.WIDE R18, R23, 0x4, R18 ;  /* 0x0000000417127825 */ /* 0x001fca00078e0212 */
[----:B------:R-:W2:Y:S01]  /*01e0*/  LDG.E R0, desc[UR36][R18.64] ;  /* 0x0000002412007981 */ /* 0x000ea2000c1e1900 */
[----:B------:R-:W-:Y:S01]  /*01f0*/  BSSY.RECONVERGENT B6, `(.L_x_3) ;  /* 0x0000019000067945 */ /* 0x000fe20003800200 */
[----:B--2---:R-:W-:-:S13]  /*0200*/  ISETP.GE.AND P0, PT, R0, 0x1, PT ;  /* 0x000000010000780c */ /* 0x004fda0003f06270 */
[----:B------:R-:W-:Y:S05]  /*0210*/  @!P0 BRA `(.L_x_4) ;  /* 0x0000000000588947 */ /* 0x000fea0003800000 */
[----:B------:R-:W0:Y:S01]  /*0220*/  LDC.64 R16, c[0x0][0x390] ;  /* 0x0000e400ff107b82 */ /* 0x000e220000000a00 */
[----:B------:R-:W-:Y:S02]  /*0230*/  HFMA2 R24, -RZ, RZ, 0, 0 ;  /* 0x00000000ff187431 */ /* 0x000fe400000001ff */
[----:B0-----:R-:W-:-:S07]  /*0240*/  IMAD.WIDE R16, R23, 0x4, R16 ;  /* 0x0000000417107825 */ /* 0x001fce00078e0210 */
.L_x_6:
[----:B------:R-:W2:Y:S01]  /*0250*/  LDG.E R3, desc[UR36][R16.64] ;  /* 0x0000002410037981 */ /* 0x000ea2000c1e1900 */
[----:B------:R-:W-:Y:S01]  /*0260*/  MOV R8, 0x0 ;  /* 0x0000000000087802 */ /* 0x000fe20000000f00 */
[----:B------:R-:W0:Y:S01]  /*0270*/  LDCU.64 UR4, c[0x4][0x10] ;  /* 0x01000200ff0477ac */ /* 0x000e220008000a00 */
[----:B--2---:R-:W-:-:S05]  /*0280*/  IMAD.IADD R3, R3, 0x1, R24 ;  /* 0x0000000103037824 */ /* 0x004fca00078e0218 */
[----:B------:R-:W-:-:S04]  /*0290*/  IADD3 R10, P0, PT, R3, UR38, RZ ;  /* 0x00000026030a7c10 */ /* 0x000fc8000ff1e0ff */
[----:B------:R-:W-:-:S05]  /*02a0*/  LEA.HI.X.SX32 R11, R3, UR39, 0x1, P0 ;  /* 0x00000027030b7c11 */ /* 0x000fca00080f0eff */
[----:B------:R-:W2:Y:S01]  /*02b0*/  LDG.E.U8 R0, desc[UR36][R10.64] ;  /* 0x000000240a007981 */ /* 0x000ea2000c1e1100 */
[----:B------:R-:W1:Y:S01]  /*02c0*/  LDC.64 R8, c[0x4][R8] ;  /* 0x0100000008087b82 */ /* 0x000e620000000a00 */
[----:B0-----:R-:W-:Y:S01]  /*02d0*/  IMAD.U32 R4, RZ, RZ, UR4 ;  /* 0x00000004ff047e24 */ /* 0x001fe2000f8e00ff */
[----:B------:R-:W-:Y:S01]  /*02e0*/  MOV R6, R26 ;  /* 0x0000001a00067202 */ /* 0x000fe20000000f00 */
[----:B------:R-:W-:Y:S02]  /*02f0*/  IMAD.U32 R5, RZ, RZ, UR5 ;  /* 0x00000005ff057e24 */ /* 0x000fe4000f8e00ff */
[----:B------:R-:W-:Y:S01]  /*0300*/  IMAD.MOV.U32 R7, RZ, RZ, R2 ;  /* 0x000000ffff077224 */ /* 0x000fe200078e0002 */
[----:B-12---:R0:W-:Y:S06]  /*0310*/  STL [R1], R0 ;  /* 0x0000000001007387 */ /* 0x0061ec0000100800 */
[----:B------:R-:W-:-:S07]  /*0320*/  LEPC R20, `(.L_x_5) ;  /* 0x000000001014794e */ /* 0x000fce0000000000 */
[----:B0-----:R-:W-:Y:S05]  /*0330*/  CALL.ABS.NOINC R8 ;  /* 0x0000000008007343 */ /* 0x001fea0003c00000 */
.L_x_5:
[----:B------:R-:W2:Y:S01]  /*0340*/  LDG.E R3, desc[UR36][R18.64] ;  /* 0x0000002412037981 */ /* 0x000ea2000c1e1900 */
[----:B------:R-:W-:-:S05]  /*0350*/  VIADD R24, R24, 0x1 ;  /* 0x0000000118187836 */ /* 0x000fca0000000000 */
[----:B--2---:R-:W-:-:S13]  /*0360*/  ISETP.GE.AND P0, PT, R24, R3, PT ;  /* 0x000000031800720c */ /* 0x004fda0003f06270 */
[----:B------:R-:W-:Y:S05]  /*0370*/  @!P0 BRA `(.L_x_6) ;  /* 0xfffffffc00b48947 */ /* 0x000fea000383ffff */
.L_x_4:
[----:B------:R-:W-:Y:S05]  /*0380*/  BSYNC.RECONVERGENT B6 ;  /* 0x0000000000067941 */ /* 0x000fea0003800200 */
.L_x_3:
[----:B------:R-:W-:Y:S01]  /*0390*/  MOV R0, 0x0 ;  /* 0x0000000000007802 */ /* 0x000fe20000000f00 */
[----:B------:R-:W0:Y:S01]  /*03a0*/  LDCU.64 UR4, c[0x4][0x18] ;  /* 0x01000300ff0477ac */ /* 0x000e220008000a00 */
[----:B------:R-:W-:Y:S02]  /*03b0*/  CS2R R6, SRZ ;  /* 0x0000000000067805 */ /* 0x000fe4000001ff00 */
[----:B------:R1:W2:Y:S01]  /*03c0*/  LDC.64 R8, c[0x4][R0] ;  /* 0x0100000000087b82 */ /* 0x0002a20000000a00 */
[----:B0-----:R-:W-:Y:S01]  /*03d0*/  IMAD.U32 R4, RZ, RZ, UR4 ;  /* 0x00000004ff047e24 */ /* 0x001fe2000f8e00ff */
[----:B-1----:R-:W-:-:S07]  /*03e0*/  MOV R5, UR5 ;  /* 0x0000000500057c02 */ /* 0x002fce0008000f00 */
[----:B------:R-:W-:-:S07]  /*03f0*/  LEPC R20, `(.L_x_1) ;  /* 0x000000001014794e */ /* 0x000fce0000000000 */
[----:B--2---:R-:W-:Y:S05]  /*0400*/  CALL.ABS.NOINC R8 ;  /* 0x0000000008007343 */ /* 0x004fea0003c00000 */
.L_x_1:
[----:B------:R-:W-:Y:S05]  /*0410*/  BSYNC.RECONVERGENT B7 ;  /* 0x0000000000077941 */ /* 0x000fea0003800200 */
.L_x_0:
[----:B------:R-:W0:Y:S02]  /*0420*/  LDCU UR4, c[0x0][0x3a0] ;  /* 0x00007400ff0477ac */ /* 0x000e240008000800 */
[----:B0-----:R-:W-:-:S13]  /*0430*/  ISETP.GE.AND P0, PT, R25, UR4, PT ;  /* 0x0000000419007c0c */ /* 0x001fda000bf06270 */
[----:B------:R-:W-:Y:S05]  /*0440*/  @P0 EXIT ;  /* 0x000000000000094d */ /* 0x000fea0003800000 */
[----:B------:R-:W-:Y:S01]  /*0450*/  IMAD.MOV.U32 R24, RZ, RZ, R22 ;  /* 0x000000ffff187224 */ /* 0x000fe200078e0016 */
[----:B------:R-:W-:Y:S01]  /*0460*/  MOV R0, 0x0 ;  /* 0x0000000000007802 */ /* 0x000fe20000000f00 */
[----:B------:R-:W0:Y:S01]  /*0470*/  LDCU.64 UR4, c[0x4][0x8] ;  /* 0x01000100ff0477ac */ /* 0x000e220008000a00 */
[----:B------:R-:W-:Y:S01]  /*0480*/  MOV R6, R26 ;  /* 0x0000001a00067202 */ /* 0x000fe20000000f00 */
[----:B------:R-:W-:Y:S01]  /*0490*/  IMAD.MOV.U32 R7, RZ, RZ, R2 ;  /* 0x000000ffff077224 */ /* 0x000fe200078e0002 */
[----:B------:R1:W-:Y:S01]  /*04a0*/  STL.64 [R1], R24 ;  /* 0x0000001801007387 */ /* 0x0003e20000100a00 */
[----:B------:R1:W2:Y:S01]  /*04b0*/  LDC.64 R8, c[0x4][R0] ;  /* 0x0100000000087b82 */ /* 0x0002a20000000a00 */
[----:B0-----:R-:W-:Y:S02]  /*04c0*/  IMAD.U32 R4, RZ, RZ, UR4 ;  /* 0x00000004ff047e24 */ /* 0x001fe4000f8e00ff */
[----:B-1----:R-:W-:-:S07]  /*04d0*/  IMAD.U32 R5, RZ, RZ, UR5 ;  /* 0x00000005ff057e24 */ /* 0x002fce000f8e00ff */
[----:B------:R-:W-:-:S07]  /*04e0*/  LEPC R20, `(.L_x_7) ;  /* 0x000000001014794e */ /* 0x000fce0000000000 */
[----:B--2---:R-:W-:Y:S05]  /*04f0*/  CALL.ABS.NOINC R8 ;  /* 0x0000000008007343 */ /* 0x004fea0003c00000 */
.L_x_7:
[----:B------:R-:W0:Y:S02]  /*0500*/  LDC.64 R16, c[0x0][0x398] ;  /* 0x0000e600ff107b82 */ /* 0x000e240000000a00 */
[----:B0-----:R-:W-:-:S05]  /*0510*/  IMAD.WIDE R16, R23, 0x4, R16 ;  /* 0x0000000417107825 */ /* 0x001fca00078e0210 */
[----:B------:R-:W2:Y:S01]  /*0520*/  LDG.E R0, desc[UR36][R16.64+0x4] ;  /* 0x0000042410007981 */ /* 0x000ea2000c1e1900 */
[----:B------:R-:W-:Y:S01]  /*0530*/  BSSY.RECONVERGENT B6, `(.L_x_8) ;  /* 0x000001a000067945 */ /* 0x000fe20003800200 */
[----:B--2---:R-:W-:-:S13]  /*0540*/  ISETP.GE.AND P0, PT, R0, 0x1, PT ;  /* 0x000000010000780c */ /* 0x004fda0003f06270 */
[----:B------:R-:W-:Y:S05]  /*0550*/  @!P0 BRA `(.L_x_9) ;  /* 0x00000000005c8947 */ /* 0x000fea0003800000 */
[----:B------:R-:W0:Y:S01]  /*0560*/  LDC.64 R18, c[0x0][0x390] ;  /* 0x0000e400ff127b82 */ /* 0x000e220000000a00 */
[----:B------:R-:W-:Y:S02]  /*0570*/  IMAD.MOV.U32 R22, RZ, RZ, RZ ;  /* 0x000000ffff167224 */ /* 0x000fe400078e00ff */
[----:B0-----:R-:W-:-:S07]  /*0580*/  IMAD.WIDE R18, R23, 0x4, R18 ;  /* 0x0000000417127825 */ /* 0x001fce00078e0212 */
.L_x_11:
[----:B------:R-:W2:Y:S01]  /*0590*/  LDG.E R3, desc[UR36][R18.64+0x4] ;  /* 0x0000042412037981 */ /* 0x000ea2000c1e1900 */
[----:B------:R-:W0:Y:S01]  /*05a0*/  LDCU.64 UR4, c[0x0][0x380] ;  /* 0x00007000ff0477ac */ /* 0x000e220008000a00 */
[----:B--2---:R-:W-:-:S05]  /*05b0*/  IMAD.IADD R3, R3, 0x1, R22 ;  /* 0x0000000103037824 */ /* 0x004fca00078e0216 */
[----:B0-----:R-:W-:-:S04]  /*05c0*/  IADD3 R8, P0, PT, R3, UR4, RZ ;  /* 0x0000000403087c10 */ /* 0x001fc8000ff1e0ff */
[----:B------:R-:W-:Y:S01]  /*05d0*/  LEA.HI.X.SX32 R9, R3, UR5, 0x1, P0 ;  /* 0x0000000503097c11 */ /* 0x000fe200080f0eff */
[----:B------:R-:W0:Y:S04]  /*05e0*/  LDCU.64 UR4, c[0x4][0x10] ;  /* 0x01000200ff0477ac */ /* 0x000e280008000a00 */
[----:B------:R-:W2:Y:S01]  /*05f0*/  LDG.E.U8 R0, desc[UR36][R8.64] ;  /* 0x0000002408007981 */ /* 0x000ea2000c1e1100 */
[----:B------:R-:W-:Y:S01]  /*0600*/  MOV R3, 0x0 ;  /* 0x0000000000037802 */ /* 0x000fe20000000f00 */
[----:B------:R-:W-:Y:S02]  /*0610*/  IMAD.MOV.U32 R6, RZ, RZ, R26 ;  /* 0x000000ffff067224 */ /* 0x000fe400078e001a */
[----:B------:R-:W-:Y:S01]  /*0620*/  IMAD.MOV.U32 R7, RZ, RZ, R2 ;  /* 0x000000ffff077224 */ /* 0x000fe200078e0002 */
[----:B------:R1:W3:Y:S01]  /*0630*/  LDC.64 R10, c[0x4][R3] ;  /* 0x01000000030a7b82 */ /* 0x0002e20000000a00 */
[----:B0-----:R-:W-:Y:S01]  /*0640*/  MOV R4, UR4 ;  /* 0x0000000400047c02 */ /* 0x001fe20008000f00 */
[----:B------:R-:W-:Y:S01]  /*0650*/  IMAD.U32 R5, RZ, RZ, UR5 ;  /* 0x00000005ff057e24 */ /* 0x000fe2000f8e00ff */
[----:B--23--:R1:W-:Y:S06]  /*0660*/  STL [R1], R0 ;  /* 0x0000000001007387 */ /* 0x00c3ec0000100800 */
[----:B------:R-:W-:-:S07]  /*0670*/  LEPC R20, `(.L_x_10) ;  /* 0x000000001014794e */ /* 0x000fce0000000000 */
[----:B-1----:R-:W-:Y:S05]  /*0680*/  CALL.ABS.NOINC R10 ;  /* 0x000000000a007343 */ /* 0x002fea0003c00000 */
.L_x_10:
[----:B------:R-:W2:Y:S01]  /*0690*/  LDG.E R3, desc[UR36][R16.64+0x4] ;  /* 0x0000042410037981 */ /* 0x000ea2000c1e1900 */
[----:B------:R-:W-:-:S04]  /*06a0*/  IADD3 R22, PT, PT, R22, 0x1, RZ ;  /* 0x0000000116167810 */ /* 0x000fc80007ffe0ff */
[----:B--2---:R-:W-:-:S13]  /*06b0*/  ISETP.GE.AND P0, PT, R22, R3, PT ;  /* 0x000000031600720c */ /* 0x004fda0003f06270 */
[----:B------:R-:W-:Y:S05]  /*06c0*/  @!P0 BRA `(.L_x_11) ;  /* 0xfffffffc00b08947 */ /* 0x000fea000383ffff */
.L_x_9:
[----:B------:R-:W-:Y:S05]  /*06d0*/  BSYNC.RECONVERGENT B6 ;  /* 0x0000000000067941 */ /* 0x000fea0003800200 */
.L_x_8:
[----:B------:R-:W-:Y:S01]  /*06e0*/  MOV R0, 0x0 ;  /* 0x0000000000007802 */ /* 0x000fe20000000f00 */
[----:B------:R-:W0:Y:S01]  /*06f0*/  LDCU.64 UR4, c[0x4][0x18] ;  /* 0x01000300ff0477ac */ /* 0x000e220008000a00 */
[----:B------:R-:W-:Y:S02]  /*0700*/  CS2R R6, SRZ ;  /* 0x0000000000067805 */ /* 0x000fe4000001ff00 */
[----:B------:R1:W2:Y:S01]  /*0710*/  LDC.64 R2, c[0x4][R0] ;  /* 0x0100000000027b82 */ /* 0x0002a20000000a00 */
[----:B0-----:R-:W-:Y:S02]  /*0720*/  IMAD.U32 R4, RZ, RZ, UR4 ;  /* 0x00000004ff047e24 */ /* 0x001fe4000f8e00ff */
[----:B-1----:R-:W-:-:S07]  /*0730*/  IMAD.U32 R5, RZ, RZ, UR5 ;  /* 0x00000005ff057e24 */ /* 0x002fce000f8e00ff */
[----:B------:R-:W-:-:S07]  /*0740*/  LEPC R20, `(.L_x_12) ;  /* 0x000000001014794e */ /* 0x000fce0000000000 */
[----:B--2---:R-:W-:Y:S05]  /*0750*/  CALL.ABS.NOINC R2 ;  /* 0x0000000002007343 */ /* 0x004fea0003c00000 */
.L_x_12:
[----:B------:R-:W-:Y:S05]  /*0760*/  EXIT ;  /* 0x000000000000794d */ /* 0x000fea0003800000 */
.L_x_13:
[----:B------:R-:W-:-:S00]  /*0770*/  BRA `(.L_x_13) ;  /* 0xfffffffc00fc7947 */ /* 0x000fc0000383ffff */
[----:B------:R-:W-:-:S00]  /*0780*/  NOP ;  /* 0x0000000000007918 */ /* 0x000fc00000000000 */
[----:B------:R-:W-:-:S00]  /*0790*/  NOP ;  /* 0x0000000000007918 */ /* 0x000fc00000000000 */
[----:B------:R-:W-:-:S00]  /*07a0*/  NOP ;  /* 0x0000000000007918 */ /* 0x000fc00000000000 */
[----:B------:R-:W-:-:S00]  /*07b0*/  NOP ;  /* 0x0000000000007918 */ /* 0x000fc00000000000 */
[----:B------:R-:W-:-:S00]  /*07c0*/  NOP ;  /* 0x0000000000007918 */ /* 0x000fc00000000000 */
[----:B------:R-:W-:-:S00]  /*07d0*/  NOP ;  /* 0x0000000000007918 */ /* 0x000fc00000000000 */
[----:B------:R-:W-:-:S00]  /*07e0*/  NOP ;  /* 0x0000000000007918 */ /* 0x000fc00000000000 */
[----:B------:R-:W-:-:S00]  /*07f0*/  NOP ;  /* 0x0000000000007918 */ /* 0x000fc00000000000 */
.L_x_14:


//--------------------- .nv.global.init           --------------------------
	.section	.nv.global.init,"aw",@progbits
.nv.global.init:
	.type		$str$2,@object
	.size		$str$2,($str$1 - $str$2)
$str$2:
        /*0000*/ 	.byte	0x0a, 0x00
	.type		$str$1,@object
	.size		$str$1,($str - $str$1)
$str$1:
        /*0002*/ 	.byte	0x25, 0x30, 0x32, 0x58, 0x20, 0x00
	.type		$str,@object
	.size		$str,(.L_0 - $str)
$str:
        /*0008*/ 	.byte	0x42, 0x6c, 0x6f, 0x63, 0x6b, 0x20, 0x25, 0x64, 0x20, 0x2d, 0x20, 0x4e, 0x75, 0x6d, 0x62, 0x65
        /*0018*/ 	.byte	0x72, 0x20, 0x25, 0x64, 0x3a, 0x20, 0x00
.L_0:


//--------------------- .nv.shared.reserved.0     --------------------------
	.section	.nv.shared.reserved.0,"aw",@nobits
	.weak		__nv_reservedSMEM_offset_0_alias
	.size		__nv_reservedSMEM_offset_0_alias, 0, 64
	.other		__nv_reservedSMEM_offset_0_alias,@"STO_CUDA_RESERVED_SHARED STV_DEFAULT"
__nv_reservedSMEM_offset_0_alias:
	.zero		0
	.zero		64


//--------------------- .nv.constant0._Z5arrayPhmPiS0_i --------------------------
	.section	.nv.constant0._Z5arrayPhmPiS0_i,"a",@progbits
	.sectionflags	@""
	.align	4
.nv.constant0._Z5arrayPhmPiS0_i:
	.zero		932


//--------------------- SYMBOLS --------------------------

	.type		.nv.reservedSmem.offset0,@object
	.size		.nv.reservedSmem.offset0,0x4
	.type		vprintf,@function
